//
// Generated by NVIDIA NVVM Compiler
//
// Compiler Build ID: CL-36424714
// Cuda compilation tools, release 13.0, V13.0.88
// Based on NVVM 20.0.0
//

.version 9.0
.target sm_100
.address_size 64

	// .globl	_Z21kernelLineSliceFields14cudaPitchedPtrS_P6float34dim3S2_S2_i
.extern .func  (.param .b32 func_retval0) vprintf
(
	.param .b64 vprintf_param_0,
	.param .b64 vprintf_param_1
)
;
.global .align 1 .b8 $str[51] = {88, 61, 61, 54, 52, 32, 38, 38, 32, 90, 61, 61, 54, 52, 32, 58, 32, 37, 100, 32, 37, 100, 32, 37, 100, 32, 61, 62, 32, 37, 100, 32, 37, 100, 32, 37, 100, 32, 61, 62, 32, 37, 100, 32, 37, 100, 32, 37, 100, 10};
.global .align 1 .b8 $str$1[19] = {37, 100, 32, 37, 100, 32, 37, 100, 32, 37, 100, 32, 37, 100, 32, 37, 100, 10};

.visible .entry _Z21kernelLineSliceFields14cudaPitchedPtrS_P6float34dim3S2_S2_i(
	.param .align 8 .b8 _Z21kernelLineSliceFields14cudaPitchedPtrS_P6float34dim3S2_S2_i_param_0[32],
	.param .align 8 .b8 _Z21kernelLineSliceFields14cudaPitchedPtrS_P6float34dim3S2_S2_i_param_1[32],
	.param .u64 .ptr .align 1 _Z21kernelLineSliceFields14cudaPitchedPtrS_P6float34dim3S2_S2_i_param_2,
	.param .align 4 .b8 _Z21kernelLineSliceFields14cudaPitchedPtrS_P6float34dim3S2_S2_i_param_3[12],
	.param .align 4 .b8 _Z21kernelLineSliceFields14cudaPitchedPtrS_P6float34dim3S2_S2_i_param_4[12],
	.param .align 4 .b8 _Z21kernelLineSliceFields14cudaPitchedPtrS_P6float34dim3S2_S2_i_param_5[12],
	.param .u32 _Z21kernelLineSliceFields14cudaPitchedPtrS_P6float34dim3S2_S2_i_param_6
)
{
	.local .align 8 .b8 	__local_depot0[40];
	.reg .b64 	%SP;
	.reg .b64 	%SPL;
	.reg .pred 	%p<7>;
	.reg .b32 	%r<42>;
	.reg .b32 	%f<4>;
	.reg .b64 	%rd<23>;

	mov.u64 	%SPL, __local_depot0;
	cvta.local.u64 	%SP, %SPL;
	ld.param.u64 	%rd2, [_Z21kernelLineSliceFields14cudaPitchedPtrS_P6float34dim3S2_S2_i_param_0];
	ld.param.u64 	%rd3, [_Z21kernelLineSliceFields14cudaPitchedPtrS_P6float34dim3S2_S2_i_param_0+8];
	ld.param.u64 	%rd4, [_Z21kernelLineSliceFields14cudaPitchedPtrS_P6float34dim3S2_S2_i_param_0+24];
	ld.param.u32 	%r1, [_Z21kernelLineSliceFields14cudaPitchedPtrS_P6float34dim3S2_S2_i_param_3];
	ld.param.u32 	%r2, [_Z21kernelLineSliceFields14cudaPitchedPtrS_P6float34dim3S2_S2_i_param_3+8];
	ld.param.u32 	%r3, [_Z21kernelLineSliceFields14cudaPitchedPtrS_P6float34dim3S2_S2_i_param_4];
	ld.param.u32 	%r4, [_Z21kernelLineSliceFields14cudaPitchedPtrS_P6float34dim3S2_S2_i_param_4+8];
	ld.param.u32 	%r7, [_Z21kernelLineSliceFields14cudaPitchedPtrS_P6float34dim3S2_S2_i_param_5+8];
	ld.param.u32 	%r6, [_Z21kernelLineSliceFields14cudaPitchedPtrS_P6float34dim3S2_S2_i_param_5+4];
	ld.param.u32 	%r5, [_Z21kernelLineSliceFields14cudaPitchedPtrS_P6float34dim3S2_S2_i_param_5];
	ld.param.u64 	%rd6, [_Z21kernelLineSliceFields14cudaPitchedPtrS_P6float34dim3S2_S2_i_param_2];
	ld.param.u32 	%r20, [_Z21kernelLineSliceFields14cudaPitchedPtrS_P6float34dim3S2_S2_i_param_6];
	add.u64 	%rd7, %SP, 0;
	add.u64 	%rd1, %SPL, 0;
	mov.u32 	%r8, %ctaid.x;
	shr.u32 	%r21, %r8, 4;
	add.s32 	%r9, %r21, 1;
	mov.u32 	%r10, %ctaid.y;
	add.s32 	%r11, %r10, 1;
	and.b32  	%r22, %r8, 15;
	add.s32 	%r12, %r22, 1;
	bar.sync 	0;
	mad.lo.s32 	%r23, %r5, %r21, %r5;
	mov.u32 	%r13, %tid.x;
	add.s32 	%r14, %r23, %r13;
	mad.lo.s32 	%r24, %r6, %r10, %r6;
	mov.u32 	%r15, %tid.y;
	add.s32 	%r16, %r24, %r15;
	mad.lo.s32 	%r25, %r7, %r22, %r7;
	mov.u32 	%r17, %tid.z;
	add.s32 	%r26, %r25, %r17;
	setp.ne.s32 	%p1, %r14, 64;
	setp.ne.s32 	%p2, %r26, 64;
	or.pred  	%p3, %p1, %p2;
	@%p3 bra 	$L__BB0_2;
	st.local.v2.u32 	[%rd1], {%r9, %r11};
	st.local.v2.u32 	[%rd1+8], {%r12, %r13};
	st.local.v2.u32 	[%rd1+16], {%r15, %r17};
	mov.b32 	%r27, 64;
	st.local.v2.u32 	[%rd1+24], {%r27, %r16};
	st.local.u32 	[%rd1+32], %r27;
	mov.u64 	%rd8, $str;
	cvta.global.u64 	%rd9, %rd8;
	{ // callseq 0, 0
	.param .b64 param0;
	st.param.b64 	[param0], %rd9;
	.param .b64 param1;
	st.param.b64 	[param1], %rd7;
	.param .b32 retval0;
	call.uni (retval0), 
	vprintf, 
	(
	param0, 
	param1
	);
	ld.param.b32 	%r28, [retval0];
	} // callseq 0
$L__BB0_2:
	cvt.u64.u32 	%rd11, %r26;
	cvt.u64.u32 	%rd12, %r16;
	mad.lo.s64 	%rd13, %rd4, %rd11, %rd12;
	cvta.to.global.u64 	%rd14, %rd2;
	mad.lo.s64 	%rd15, %rd13, %rd3, %rd14;
	mul.wide.u32 	%rd16, %r14, 12;
	add.s64 	%rd5, %rd15, %rd16;
	mul.lo.s32 	%r30, %r5, %r20;
	mul.lo.s32 	%r31, %r6, %r20;
	sub.s32 	%r19, %r16, %r31;
	mul.lo.s32 	%r32, %r7, %r20;
	sub.s32 	%r33, %r1, %r30;
	add.s32 	%r34, %r33, %r14;
	sub.s32 	%r35, %r2, %r32;
	add.s32 	%r36, %r35, %r26;
	shr.u32 	%r37, %r3, 1;
	setp.ne.s32 	%p4, %r34, %r37;
	shr.u32 	%r38, %r4, 1;
	setp.ne.s32 	%p5, %r36, %r38;
	or.pred  	%p6, %p4, %p5;
	@%p6 bra 	$L__BB0_4;
	ld.global.f32 	%f1, [%rd5+8];
	ld.global.f32 	%f2, [%rd5+4];
	ld.global.f32 	%f3, [%rd5];
	mov.u32 	%r39, %ctaid.z;
	st.local.v2.u32 	[%rd1], {%r8, %r10};
	st.local.v2.u32 	[%rd1+8], {%r39, %r13};
	st.local.v2.u32 	[%rd1+16], {%r15, %r17};
	mov.u64 	%rd17, $str$1;
	cvta.global.u64 	%rd18, %rd17;
	add.u64 	%rd19, %SP, 0;
	{ // callseq 1, 0
	.param .b64 param0;
	st.param.b64 	[param0], %rd18;
	.param .b64 param1;
	st.param.b64 	[param1], %rd19;
	.param .b32 retval0;
	call.uni (retval0), 
	vprintf, 
	(
	param0, 
	param1
	);
	ld.param.b32 	%r40, [retval0];
	} // callseq 1
	cvta.to.global.u64 	%rd20, %rd6;
	mul.wide.u32 	%rd21, %r19, 12;
	add.s64 	%rd22, %rd20, %rd21;
	st.global.f32 	[%rd22], %f3;
	st.global.f32 	[%rd22+4], %f2;
	st.global.f32 	[%rd22+8], %f1;
$L__BB0_4:
	bar.sync 	0;
	ret;

}


// ===== COMPILED SASS (sm_100) =====

	.target	sm_100

	.elftype	@"ET_EXEC"


//--------------------- .note.nv.tkinfo           --------------------------
	.section	.note.nv.tkinfo,"",@"SHT_NOTE"
	.sectionflags	@"SHF_NOTE_NV_TKINFO"
	.tkinfo
        /*0018*/ 	.word	0x00000002
        /*0030*/ 	.string	""
        /*0030*/ 	.string	"ptxas"
        /*0030*/ 	.string	"Cuda compilation tools, release 13.0, V13.0.88"
        /*0030*/ 	.string	"Build cuda_13.0.r13.0/compiler.36424714_0"
        /*0030*/ 	.string	"-arch sm_100 -m 64 "



//--------------------- .note.nv.cuinfo           --------------------------
	.section	.note.nv.cuinfo,"",@"SHT_NOTE"
	.sectionflags	@"SHF_NOTE_NV_CUINFO"
        /*0018*/ 	.short	0x0002
        /*001a*/ 	.short	0x0064
        /*001c*/ 	.short	0x0082
	.zero		2


//--------------------- .nv.info                  --------------------------
	.section	.nv.info,"",@"SHT_CUDA_INFO"
	.align	4


	//----- nvinfo : EIATTR_REGCOUNT
	.align		4
        /*0000*/ 	.byte	0x04, 0x2f
        /*0002*/ 	.short	(.L_3 - .L_2)
	.align		4
.L_2:
        /*0004*/ 	.word	index@(_Z21kernelLineSliceFields14cudaPitchedPtrS_P6float34dim3S2_S2_i)
        /*0008*/ 	.word	0x00000020


	//----- nvinfo : EIATTR_FRAME_SIZE
	.align		4
.L_3:
        /*000c*/ 	.byte	0x04, 0x11
        /*000e*/ 	.short	(.L_5 - .L_4)
	.align		4
.L_4:
        /*0010*/ 	.word	index@(_Z21kernelLineSliceFields14cudaPitchedPtrS_P6float34dim3S2_S2_i)
        /*0014*/ 	.word	0x00000028


	//----- nvinfo : EIATTR_MIN_STACK_SIZE
	.align		4
.L_5:
        /*0018*/ 	.byte	0x04, 0x12
        /*001a*/ 	.short	(.L_7 - .L_6)
	.align		4
.L_6:
        /*001c*/ 	.word	index@(_Z21kernelLineSliceFields14cudaPitchedPtrS_P6float34dim3S2_S2_i)
        /*0020*/ 	.word	0x00000028
.L_7:


//--------------------- .nv.compat                --------------------------
	.section	.nv.compat,"",@"SHT_CUDA_COMPAT_INFO"
	.align	4
        /*0000*/ 	.byte	0x02, 0x09, 0x00, 0x00, 0x02, 0x02, 0x01, 0x00, 0x02, 0x05, 0x05, 0x00, 0x03, 0x07, 0x01, 0x01
        /*0010*/ 	.byte	0x02, 0x03, 0x00, 0x00, 0x02, 0x06, 0x01, 0x00, 0x04, 0x0b, 0x08, 0x00, 0x09, 0x00, 0x00, 0x00
        /*0020*/ 	.byte	0x00, 0x00, 0x00, 0x00


//--------------------- .nv.info._Z21kernelLineSliceFields14cudaPitchedPtrS_P6float34dim3S2_S2_i --------------------------
	.section	.nv.info._Z21kernelLineSliceFields14cudaPitchedPtrS_P6float34dim3S2_S2_i,"",@"SHT_CUDA_INFO"
	.sectionflags	@""
	.align	4


	//----- nvinfo : EIATTR_CUDA_API_VERSION
	.align		4
        /*0000*/ 	.byte	0x04, 0x37
        /*0002*/ 	.short	(.L_9 - .L_8)
.L_8:
        /*0004*/ 	.word	0x00000082


	//----- nvinfo : EIATTR_KPARAM_INFO
	.align		4
.L_9:
        /*0008*/ 	.byte	0x04, 0x17
        /*000a*/ 	.short	(.L_11 - .L_10)
.L_10:
        /*000c*/ 	.word	0x00000000
        /*0010*/ 	.short	0x0006
        /*0012*/ 	.short	0x006c
        /*0014*/ 	.byte	0x00, 0xf0, 0x11, 0x00


	//----- nvinfo : EIATTR_KPARAM_INFO
	.align		4
.L_11:
        /*0018*/ 	.byte	0x04, 0x17
        /*001a*/ 	.short	(.L_13 - .L_12)
.L_12:
        /*001c*/ 	.word	0x00000000
        /*0020*/ 	.short	0x0005
        /*0022*/ 	.short	0x0060
        /*0024*/ 	.byte	0x00, 0xf0, 0x31, 0x00


	//----- nvinfo : EIATTR_KPARAM_INFO
	.align		4
.L_13:
        /*0028*/ 	.byte	0x04, 0x17
        /*002a*/ 	.short	(.L_15 - .L_14)
.L_14:
        /*002c*/ 	.word	0x00000000
        /*0030*/ 	.short	0x0004
        /*0032*/ 	.short	0x0054
        /*0034*/ 	.byte	0x00, 0xf0, 0x31, 0x00


	//----- nvinfo : EIATTR_KPARAM_INFO
	.align		4
.L_15:
        /*0038*/ 	.byte	0x04, 0x17
        /*003a*/ 	.short	(.L_17 - .L_16)
.L_16:
        /*003c*/ 	.word	0x00000000
        /*0040*/ 	.short	0x0003
        /*0042*/ 	.short	0x0048
        /*0044*/ 	.byte	0x00, 0xf0, 0x31, 0x00


	//----- nvinfo : EIATTR_KPARAM_INFO
	.align		4
.L_17:
        /*0048*/ 	.byte	0x04, 0x17
        /*004a*/ 	.short	(.L_19 - .L_18)
.L_18:
        /*004c*/ 	.word	0x00000000
        /*0050*/ 	.short	0x0002
        /*0052*/ 	.short	0x0040
        /*0054*/ 	.byte	0x00, 0xf5, 0x21, 0x00


	//----- nvinfo : EIATTR_KPARAM_INFO
	.align		4
.L_19:
        /*0058*/ 	.byte	0x04, 0x17
        /*005a*/ 	.short	(.L_21 - .L_20)
.L_20:
        /*005c*/ 	.word	0x00000000
        /*0060*/ 	.short	0x0001
        /*0062*/ 	.short	0x0020
        /*0064*/ 	.byte	0x00, 0xf0, 0x81, 0x00


	//----- nvinfo : EIATTR_KPARAM_INFO
	.align		4
.L_21:
        /*0068*/ 	.byte	0x04, 0x17
        /*006a*/ 	.short	(.L_23 - .L_22)
.L_22:
        /*006c*/ 	.word	0x00000000
        /*0070*/ 	.short	0x0000
        /*0072*/ 	.short	0x0000
        /*0074*/ 	.byte	0x00, 0xf0, 0x81, 0x00


	//----- nvinfo : EIATTR_SPARSE_MMA_MASK
	.align		4
.L_23:
        /*0078*/ 	.byte	0x03, 0x50
        /*007a*/ 	.short	0x0000


	//----- nvinfo : EIATTR_MAXREG_COUNT
	.align		4
        /*007c*/ 	.byte	0x03, 0x1b
        /*007e*/ 	.short	0x00ff


	//----- nvinfo : EIATTR_NUM_BARRIERS
	.align		4
        /*0080*/ 	.byte	0x02, 0x4c
        /*0082*/ 	.byte	0x01
	.zero		1


	//----- nvinfo : EIATTR_EXTERNS
	.align		4
        /*0084*/ 	.byte	0x04, 0x0f
        /*0086*/ 	.short	(.L_25 - .L_24)


	//   ....[0]....
	.align		4
.L_24:
        /*0088*/ 	.word	index@(vprintf)


	//----- nvinfo : EIATTR_MERCURY_ISA_VERSION
	.align		4
.L_25:
        /*008c*/ 	.byte	0x03, 0x5f
        /*008e*/ 	.short	0x0101


	//----- nvinfo : EIATTR_VRC_CTA_INIT_COUNT
	.align		4
        /*0090*/ 	.byte	0x02, 0x4a
	.zero		1
	.zero		1


	//----- nvinfo : EIATTR_SYSCALL_OFFSETS
	.align		4
        /*0094*/ 	.byte	0x04, 0x46
        /*0096*/ 	.short	(.L_27 - .L_26)


	//   ....[0]....
.L_26:
        /*0098*/ 	.word	0x000002b0


	//   ....[1]....
        /*009c*/ 	.word	0x00000610


	//----- nvinfo : EIATTR_EXIT_INSTR_OFFSETS
	.align		4
.L_27:
        /*00a0*/ 	.byte	0x04, 0x1c
        /*00a2*/ 	.short	(.L_29 - .L_28)


	//   ....[0]....
.L_28:
        /*00a4*/ 	.word	0x000006f0


	//----- nvinfo : EIATTR_CRS_STACK_SIZE
	.align		4
.L_29:
        /*00a8*/ 	.byte	0x04, 0x1e
        /*00aa*/ 	.short	(.L_31 - .L_30)
.L_30:
        /*00ac*/ 	.word	0x00000000


	//----- nvinfo : EIATTR_CBANK_PARAM_SIZE
	.align		4
.L_31:
        /*00b0*/ 	.byte	0x03, 0x19
        /*00b2*/ 	.short	0x0070


	//----- nvinfo : EIATTR_PARAM_CBANK
	.align		4
        /*00b4*/ 	.byte	0x04, 0x0a
        /*00b6*/ 	.short	(.L_33 - .L_32)
	.align		4
.L_32:
        /*00b8*/ 	.word	index@(.nv.constant0._Z21kernelLineSliceFields14cudaPitchedPtrS_P6float34dim3S2_S2_i)
        /*00bc*/ 	.short	0x0380
        /*00be*/ 	.short	0x0070


	//----- nvinfo : EIATTR_SW_WAR
	.align		4
.L_33:
        /*00c0*/ 	.byte	0x04, 0x36
        /*00c2*/ 	.short	(.L_35 - .L_34)
.L_34:
        /*00c4*/ 	.word	0x00000008
.L_35:


//--------------------- .nv.callgraph             --------------------------
	.section	.nv.callgraph,"",@"SHT_CUDA_CALLGRAPH"
	.align	4
	.sectionentsize	8
	.align		4
        /*0000*/ 	.word	0x00000000
	.align		4
        /*0004*/ 	.word	0xffffffff
	.align		4
        /*0008*/ 	.word	index@(_Z21kernelLineSliceFields14cudaPitchedPtrS_P6float34dim3S2_S2_i)
	.align		4
        /*000c*/ 	.word	index@(vprintf)
	.align		4
        /*0010*/ 	.word	0x00000000
	.align		4
        /*0014*/ 	.word	0xfffffffe
	.align		4
        /*0018*/ 	.word	0x00000000
	.align		4
        /*001c*/ 	.word	0xfffffffd
	.align		4
        /*0020*/ 	.word	0x00000000
	.align		4
        /*0024*/ 	.word	0xfffffffc


//--------------------- .nv.constant4             --------------------------
	.section	.nv.constant4,"a",@progbits
	.align	8
	.align		8
.nv.constant4:
        /*0000*/ 	.dword	vprintf
	.align		8
        /*0008*/ 	.dword	$str
	.align		8
        /*0010*/ 	.dword	$str$1


//--------------------- .text._Z21kernelLineSliceFields14cudaPitchedPtrS_P6float34dim3S2_S2_i --------------------------
	.section	.text._Z21kernelLineSliceFields14cudaPitchedPtrS_P6float34dim3S2_S2_i,"ax",@progbits
	.align	128
        .global         _Z21kernelLineSliceFields14cudaPitchedPtrS_P6float34dim3S2_S2_i
        .type           _Z21kernelLineSliceFields14cudaPitchedPtrS_P6float34dim3S2_S2_i,@function
        .size           _Z21kernelLineSliceFields14cudaPitchedPtrS_P6float34dim3S2_S2_i,(.L_x_5 - _Z21kernelLineSliceFields14cudaPitchedPtrS_P6float34dim3S2_S2_i)
        .other          _Z21kernelLineSliceFields14cudaPitchedPtrS_P6float34dim3S2_S2_i,@"STO_CUDA_ENTRY STV_DEFAULT"
_Z21kernelLineSliceFields14cudaPitchedPtrS_P6float34dim3S2_S2_i:
.text._Z21kernelLineSliceFields14cudaPitchedPtrS_P6float34dim3S2_S2_i:
[----:B------:R-:W0:Y:S01]  /*0000*/  LDC R1, c[0x0][0x37c] ;  /* 0x0000df00ff017b82 */ /* 0x000e220000000800 */
[----:B------:R-:W1:Y:S07]  /*0010*/  S2R R18, SR_CTAID.X ;  /* 0x0000000000127919 */ /* 0x000e6e0000002500 */
[----:B------:R-:W2:Y:S01]  /*0020*/  LDC R5, c[0x0][0x3e8] ;  /* 0x0000fa00ff057b82 */ /* 0x000ea20000000800 */
[----:B------:R-:W3:Y:S01]  /*0030*/  LDCU UR4, c[0x0][0x2f8] ;  /* 0x00005f00ff0477ac */ /* 0x000ee20008000800 */
[----:B0-----:R-:W-:Y:S01]  /*0040*/  VIADD R1, R1, 0xffffffd8 ;  /* 0xffffffd801017836 */ /* 0x001fe20000000000 */
[----:B------:R-:W0:Y:S01]  /*0050*/  S2R R17, SR_TID.Z ;  /* 0x0000000000117919 */ /* 0x000e220000002300 */
[----:B------:R-:W-:Y:S01]  /*0060*/  BSSY.RECONVERGENT B6, `(.L_x_0) ;  /* 0x0000026000067945 */ /* 0x000fe20003800200 */
[----:B------:R-:W4:Y:S01]  /*0070*/  LDCU UR5, c[0x0][0x2fc] ;  /* 0x00005f80ff0577ac */ /* 0x000f220008000800 */
[----:B------:R-:W5:Y:S02]  /*0080*/  S2R R23, SR_TID.X ;  /* 0x0000000000177919 */ /* 0x000f640000002100 */
[----:B------:R-:W0:Y:S01]  /*0090*/  LDC.64 R24, c[0x0][0x3e0] ;  /* 0x0000f800ff187b82 */ /* 0x000e220000000a00 */
[----:B------:R-:W5:Y:S01]  /*00a0*/  S2R R19, SR_CTAID.Y ;  /* 0x0000000000137919 */ /* 0x000f620000002600 */
[----:B------:R-:W5:Y:S06]  /*00b0*/  S2R R16, SR_TID.Y ;  /* 0x0000000000107919 */ /* 0x000f6c0000002200 */
[----:B------:R-:W-:Y:S01]  /*00c0*/  BAR.SYNC.DEFER_BLOCKING 0x0 ;  /* 0x0000000000007b1d */ /* 0x000fe20000010000 */
[----:B---3--:R-:W-:-:S04]  /*00d0*/  IADD3 R2, P1, PT, R1, UR4, RZ ;  /* 0x0000000401027c10 */ /* 0x008fc8000ff3e0ff */
[----:B----4-:R-:W-:Y:S02]  /*00e0*/  IADD3.X R26, PT, PT, RZ, UR5, RZ, P1, !PT ;  /* 0x00000005ff1a7c10 */ /* 0x010fe40008ffe4ff */
[----:B-1----:R-:W-:Y:S02]  /*00f0*/  LOP3.LUT R22, R18, 0xf, RZ, 0xc0, !PT ;  /* 0x0000000f12167812 */ /* 0x002fe400078ec0ff */
[----:B------:R-:W-:-:S03]  /*0100*/  SHF.R.U32.HI R3, RZ, 0x4, R18 ;  /* 0x00000004ff037819 */ /* 0x000fc60000011612 */
[----:B--2---:R-:W-:Y:S02]  /*0110*/  IMAD R0, R22, R5, R5 ;  /* 0x0000000516007224 */ /* 0x004fe400078e0205 */
[----:B0-----:R-:W-:Y:S02]  /*0120*/  IMAD R28, R3, R24, R24 ;  /* 0x00000018031c7224 */ /* 0x001fe400078e0218 */
[----:B------:R-:W-:Y:S02]  /*0130*/  IMAD.IADD R27, R0, 0x1, R17 ;  /* 0x00000001001b7824 */ /* 0x000fe400078e0211 */
[----:B-----5:R-:W-:Y:S02]  /*0140*/  IMAD.IADD R28, R28, 0x1, R23 ;  /* 0x000000011c1c7824 */ /* 0x020fe400078e0217 */
[----:B------:R-:W-:Y:S01]  /*0150*/  IMAD R25, R19, R25, R25 ;  /* 0x0000001913197224 */ /* 0x000fe200078e0219 */
[----:B------:R-:W-:-:S03]  /*0160*/  ISETP.NE.AND P0, PT, R27, 0x40, PT ;  /* 0x000000401b00780c */ /* 0x000fc60003f05270 */
[----:B------:R-:W-:Y:S01]  /*0170*/  IMAD.IADD R25, R25, 0x1, R16 ;  /* 0x0000000119197824 */ /* 0x000fe200078e0210 */
[----:B------:R-:W-:-:S13]  /*0180*/  ISETP.NE.OR P0, PT, R28, 0x40, P0 ;  /* 0x000000401c00780c */ /* 0x000fda0000705670 */
[----:B------:R-:W-:Y:S05]  /*0190*/  @P0 BRA `(.L_x_1) ;  /* 0x0000000000480947 */ /* 0x000fea0003800000 */
[----:B------:R-:W-:Y:S01]  /*01a0*/  MOV R8, 0x0 ;  /* 0x0000000000087802 */ /* 0x000fe20000000f00 */
[----:B------:R-:W-:Y:S01]  /*01b0*/  VIADD R10, R3, 0x1 ;  /* 0x00000001030a7836 */ /* 0x000fe20000000000 */
[----:B------:R-:W-:Y:S01]  /*01c0*/  IADD3 R22, PT, PT, R22, 0x1, RZ ;  /* 0x0000000116167810 */ /* 0x000fe20007ffe0ff */
[----:B------:R-:W-:Y:S01]  /*01d0*/  VIADD R11, R19, 0x1 ;  /* 0x00000001130b7836 */ /* 0x000fe20000000000 */
[----:B------:R0:W-:Y:S01]  /*01e0*/  STL.64 [R1+0x10], R16 ;  /* 0x0000101001007387 */ /* 0x0001e20000100a00 */
[----:B------:R-:W-:Y:S01]  /*01f0*/  IMAD.MOV.U32 R24, RZ, RZ, 0x40 ;  /* 0x00000040ff187424 */ /* 0x000fe200078e00ff */
[----:B------:R-:W1:Y:S01]  /*0200*/  LDC.64 R8, c[0x4][R8] ;  /* 0x0100000008087b82 */ /* 0x000e620000000a00 */
[----:B------:R-:W2:Y:S01]  /*0210*/  LDCU.64 UR4, c[0x4][0x8] ;  /* 0x01000100ff0477ac */ /* 0x000ea20008000a00 */
[----:B------:R0:W-:Y:S01]  /*0220*/  STL.64 [R1], R10 ;  /* 0x0000000a01007387 */ /* 0x0001e20000100a00 */
[----:B------:R-:W-:Y:S02]  /*0230*/  IMAD.MOV.U32 R6, RZ, RZ, R2 ;  /* 0x000000ffff067224 */ /* 0x000fe400078e0002 */
[----:B------:R-:W-:Y:S01]  /*0240*/  IMAD.MOV.U32 R7, RZ, RZ, R26 ;  /* 0x000000ffff077224 */ /* 0x000fe200078e001a */
[----:B------:R0:W-:Y:S04]  /*0250*/  STL.64 [R1+0x8], R22 ;  /* 0x0000081601007387 */ /* 0x0001e80000100a00 */
[----:B------:R0:W-:Y:S04]  /*0260*/  STL.64 [R1+0x18], R24 ;  /* 0x0000181801007387 */ /* 0x0001e80000100a00 */
[----:B------:R0:W-:Y:S01]  /*0270*/  STL [R1+0x20], R24 ;  /* 0x0000201801007387 */ /* 0x0001e20000100800 */
[----:B--2---:R-:W-:Y:S01]  /*0280*/  IMAD.U32 R4, RZ, RZ, UR4 ;  /* 0x00000004ff047e24 */ /* 0x004fe2000f8e00ff */
[----:B------:R-:W-:-:S07]  /*0290*/  MOV R5, UR5 ;  /* 0x0000000500057c02 */ /* 0x000fce0008000f00 */
[----:B------:R-:W-:-:S07]  /*02a0*/  LEPC R20, `(.L_x_1) ;  /* 0x000000001014794e */ /* 0x000fce0000000000 */
[----:B01----:R-:W-:Y:S05]  /*02b0*/  CALL.ABS.NOINC R8 ;  /* 0x0000000008007343 */ /* 0x003fea0003c00000 */
.L_x_1:
[----:B------:R-:W-:Y:S05]  /*02c0*/  BSYNC.RECONVERGENT B6 ;  /* 0x0000000000067941 */ /* 0x000fea0003800200 */
.L_x_0:
[----:B------:R-:W0:Y:S01]  /*02d0*/  LDCU.128 UR12, c[0x0][0x3e0] ;  /* 0x00007c00ff0c77ac */ /* 0x000e220008000c00 */
[----:B------:R-:W-:Y:S01]  /*02e0*/  MOV R6, R25 ;  /* 0x0000001900067202 */ /* 0x000fe20000000f00 */
[----:B------:R-:W-:Y:S01]  /*02f0*/  IMAD.MOV.U32 R7, RZ, RZ, RZ ;  /* 0x000000ffff077224 */ /* 0x000fe200078e00ff */
[----:B------:R-:W1:Y:S01]  /*0300*/  LDC.64 R4, c[0x0][0x380] ;  /* 0x0000e000ff047b82 */ /* 0x000e620000000a00 */
[----:B------:R-:W2:Y:S01]  /*0310*/  LDCU.64 UR8, c[0x0][0x3d0] ;  /* 0x00007a00ff0877ac */ /* 0x000ea20008000a00 */
[----:B------:R-:W3:Y:S01]  /*0320*/  LDCU.64 UR10, c[0x0][0x398] ;  /* 0x00007300ff0a77ac */ /* 0x000ee20008000a00 */
[----:B------:R-:W4:Y:S01]  /*0330*/  LDCU UR6, c[0x0][0x3dc] ;  /* 0x00007b80ff0677ac */ /* 0x000f220008000800 */
[----:B------:R-:W5:Y:S01]  /*0340*/  LDCU UR7, c[0x0][0x3c8] ;  /* 0x00007900ff0777ac */ /* 0x000f620008000800 */
[----:B------:R-:W5:Y:S01]  /*0350*/  LDCU.64 UR16, c[0x0][0x388] ;  /* 0x00007100ff1077ac */ /* 0x000f620008000a00 */
[----:B0-----:R-:W-:Y:S01]  /*0360*/  UIADD3 UR5, UPT, UPT, -UR14, URZ, URZ ;  /* 0x000000ff0e057290 */ /* 0x001fe2000fffe1ff */
[----:B---3--:R-:W-:Y:S01]  /*0370*/  IMAD.WIDE.U32 R6, R27, UR10, R6 ;  /* 0x0000000a1b067c25 */ /* 0x008fe2000f8e0006 */
[----:B------:R-:W-:-:S02]  /*0380*/  UIADD3 UR4, UPT, UPT, -UR12, URZ, URZ ;  /* 0x000000ff0c047290 */ /* 0x000fc4000fffe1ff */
[----:B--2---:R-:W-:Y:S01]  /*0390*/  UIMAD UR5, UR15, UR5, UR8 ;  /* 0x000000050f0572a4 */ /* 0x004fe2000f8e0208 */
[C---:B------:R-:W-:Y:S01]  /*03a0*/  IMAD R0, R27.reuse, UR11, R7 ;  /* 0x0000000b1b007c24 */ /* 0x040fe2000f8e0207 */
[----:B----4-:R-:W-:Y:S02]  /*03b0*/  USHF.R.U32.HI UR6, URZ, 0x1, UR6 ;  /* 0x00000001ff067899 */ /* 0x010fe40008011606 */
[----:B-----5:R-:W-:Y:S02]  /*03c0*/  UIMAD UR4, UR15, UR4, UR7 ;  /* 0x000000040f0472a4 */ /* 0x020fe4000f8e0207 */
[----:B------:R-:W-:Y:S01]  /*03d0*/  VIADD R27, R27, UR5 ;  /* 0x000000051b1b7c36 */ /* 0x000fe20008000000 */
[----:B------:R-:W-:Y:S01]  /*03e0*/  USHF.R.U32.HI UR5, URZ, 0x1, UR9 ;  /* 0x00000001ff057899 */ /* 0x000fe20008011609 */
[----:B------:R-:W-:-:S03]  /*03f0*/  IMAD R3, R0, UR16, RZ ;  /* 0x0000001000037c24 */ /* 0x000fc6000f8e02ff */
[----:B------:R-:W-:Y:S01]  /*0400*/  ISETP.NE.AND P0, PT, R27, UR6, PT ;  /* 0x000000061b007c0c */ /* 0x000fe2000bf05270 */
[----:B-1----:R-:W-:Y:S01]  /*0410*/  IMAD.WIDE.U32 R4, R6, UR16, R4 ;  /* 0x0000001006047c25 */ /* 0x002fe2000f8e0004 */
[----:B------:R-:W-:-:S03]  /*0420*/  IADD3 R0, PT, PT, R28, UR4, RZ ;  /* 0x000000041c007c10 */ /* 0x000fc6000fffe0ff */
[----:B------:R-:W-:Y:S01]  /*0430*/  IMAD R3, R6, UR17, R3 ;  /* 0x0000001106037c24 */ /* 0x000fe2000f8e0203 */
[----:B------:R-:W-:Y:S01]  /*0440*/  ISETP.NE.OR P0, PT, R0, UR5, P0 ;  /* 0x0000000500007c0c */ /* 0x000fe20008705670 */
[----:B------:R-:W-:Y:S02]  /*0450*/  IMAD R0, RZ, RZ, -UR13 ;  /* 0x8000000dff007e24 */ /* 0x000fe4000f8e02ff */
[----:B------:R-:W-:Y:S02]  /*0460*/  IMAD.IADD R5, R5, 0x1, R3 ;  /* 0x0000000105057824 */ /* 0x000fe400078e0203 */
[----:B------:R-:W-:Y:S02]  /*0470*/  IMAD R25, R0, UR15, R25 ;  /* 0x0000000f00197c24 */ /* 0x000fe4000f8e0219 */
[----:B------:R-:W-:-:S06]  /*0480*/  IMAD.WIDE.U32 R6, R28, 0xc, R4 ;  /* 0x0000000c1c067825 */ /* 0x000fcc00078e0004 */
[----:B------:R-:W-:Y:S05]  /*0490*/  @P0 BRA `(.L_x_2) ;  /* 0x00000000008c0947 */ /* 0x000fea0003800000 */
[----:B------:R-:W0:Y:S01]  /*04a0*/  LDC.64 R28, c[0x0][0x358] ;  /* 0x0000d600ff1c7b82 */ /* 0x000e220000000a00 */
[----:B------:R-:W1:Y:S01]  /*04b0*/  S2R R10, SR_CTAID.Z ;  /* 0x00000000000a7919 */ /* 0x000e620000002700 */
[----:B------:R-:W-:Y:S02]  /*04c0*/  MOV R8, 0x0 ;  /* 0x0000000000087802 */ /* 0x000fe40000000f00 */
[----:B------:R-:W-:Y:S01]  /*04d0*/  MOV R11, R23 ;  /* 0x00000017000b7202 */ /* 0x000fe20000000f00 */
[----:B------:R2:W-:Y:S03]  /*04e0*/  STL.64 [R1], R18 ;  /* 0x0000001201007387 */ /* 0x0005e60000100a00 */
[----:B------:R-:W3:Y:S01]  /*04f0*/  LDC.64 R8, c[0x4][R8] ;  /* 0x0100000008087b82 */ /* 0x000ee20000000a00 */
[----:B------:R2:W-:Y:S01]  /*0500*/  STL.64 [R1+0x10], R16 ;  /* 0x0000101001007387 */ /* 0x0005e20000100a00 */
[----:B0-----:R-:W-:-:S02]  /*0510*/  R2UR UR4, R28 ;  /* 0x000000001c0472ca */ /* 0x001fc400000e0000 */
[C---:B------:R-:W-:Y:S02]  /*0520*/  R2UR UR5, R29.reuse ;  /* 0x000000001d0572ca */ /* 0x040fe400000e0000 */
[C---:B------:R-:W-:Y:S02]  /*0530*/  R2UR UR6, R28.reuse ;  /* 0x000000001c0672ca */ /* 0x040fe400000e0000 */
[C---:B------:R-:W-:Y:S02]  /*0540*/  R2UR UR7, R29.reuse ;  /* 0x000000001d0772ca */ /* 0x040fe400000e0000 */
[----:B------:R-:W-:Y:S01]  /*0550*/  R2UR UR8, R28 ;  /* 0x000000001c0872ca */ /* 0x000fe200000e0000 */
[----:B-1----:R2:W-:Y:S01]  /*0560*/  STL.64 [R1+0x8], R10 ;  /* 0x0000080a01007387 */ /* 0x0025e20000100a00 */
[----:B------:R-:W-:-:S05]  /*0570*/  R2UR UR9, R29 ;  /* 0x000000001d0972ca */ /* 0x000fca00000e0000 */
[----:B------:R-:W5:Y:S01]  /*0580*/  LDG.E R22, desc[UR4][R6.64+0x8] ;  /* 0x0000080406167981 */ /* 0x000f62000c1e1900 */
[----:B------:R-:W0:Y:S03]  /*0590*/  LDCU.64 UR4, c[0x4][0x10] ;  /* 0x01000200ff0477ac */ /* 0x000e260008000a00 */
[----:B------:R-:W5:Y:S04]  /*05a0*/  LDG.E R24, desc[UR6][R6.64+0x4] ;  /* 0x0000040606187981 */ /* 0x000f68000c1e1900 */
[----:B------:R1:W5:Y:S02]  /*05b0*/  LDG.E R27, desc[UR8][R6.64] ;  /* 0x00000008061b7981 */ /* 0x000364000c1e1900 */
[----:B-1----:R-:W-:Y:S01]  /*05c0*/  MOV R6, R2 ;  /* 0x0000000200067202 */ /* 0x002fe20000000f00 */
[----:B0-----:R-:W-:-:S02]  /*05d0*/  IMAD.U32 R4, RZ, RZ, UR4 ;  /* 0x00000004ff047e24 */ /* 0x001fc4000f8e00ff */
[----:B------:R-:W-:Y:S02]  /*05e0*/  IMAD.U32 R5, RZ, RZ, UR5 ;  /* 0x00000005ff057e24 */ /* 0x000fe4000f8e00ff */
[----:B--23--:R-:W-:-:S07]  /*05f0*/  IMAD.MOV.U32 R7, RZ, RZ, R26 ;  /* 0x000000ffff077224 */ /* 0x00cfce00078e001a */
[----:B------:R-:W-:-:S07]  /*0600*/  LEPC R20, `(.L_x_3) ;  /* 0x000000001014794e */ /* 0x000fce0000000000 */
[----:B-----5:R-:W-:Y:S05]  /*0610*/  CALL.ABS.NOINC R8 ;  /* 0x0000000008007343 */ /* 0x020fea0003c00000 */
.L_x_3:
[----:B------:R-:W0:Y:S01]  /*0620*/  LDC.64 R2, c[0x0][0x3c0] ;  /* 0x0000f000ff027b82 */ /* 0x000e220000000a00 */
[C---:B------:R-:W-:Y:S02]  /*0630*/  R2UR UR4, R28.reuse ;  /* 0x000000001c0472ca */ /* 0x040fe400000e0000 */
[C---:B------:R-:W-:Y:S02]  /*0640*/  R2UR UR5, R29.reuse ;  /* 0x000000001d0572ca */ /* 0x040fe400000e0000 */
[C---:B------:R-:W-:Y:S02]  /*0650*/  R2UR UR6, R28.reuse ;  /* 0x000000001c0672ca */ /* 0x040fe400000e0000 */
[C---:B------:R-:W-:Y:S02]  /*0660*/  R2UR UR7, R29.reuse ;  /* 0x000000001d0772ca */ /* 0x040fe400000e0000 */
[----:B------:R-:W-:Y:S02]  /*0670*/  R2UR UR8, R28 ;  /* 0x000000001c0872ca */ /* 0x000fe400000e0000 */
[----:B------:R-:W-:Y:S01]  /*0680*/  R2UR UR9, R29 ;  /* 0x000000001d0972ca */ /* 0x000fe200000e0000 */
[----:B0-----:R-:W-:-:S05]  /*0690*/  IMAD.WIDE.U32 R2, R25, 0xc, R2 ;  /* 0x0000000c19027825 */ /* 0x001fca00078e0002 */
[----:B------:R0:W-:Y:S04]  /*06a0*/  STG.E desc[UR4][R2.64], R27 ;  /* 0x0000001b02007986 */ /* 0x0001e8000c101904 */
[----:B------:R0:W-:Y:S04]  /*06b0*/  STG.E desc[UR6][R2.64+0x4], R24 ;  /* 0x0000041802007986 */ /* 0x0001e8000c101906 */
[----:B------:R0:W-:Y:S02]  /*06c0*/  STG.E desc[UR8][R2.64+0x8], R22 ;  /* 0x0000081602007986 */ /* 0x0001e4000c101908 */
.L_x_2:
[----:B------:R-:W-:Y:S05]  /*06d0*/  WARPSYNC.ALL ;  /* 0x0000000000007948 */ /* 0x000fea0003800000 */
[----:B------:R-:W-:Y:S06]  /*06e0*/  BAR.SYNC.DEFER_BLOCKING 0x0 ;  /* 0x0000000000007b1d */ /* 0x000fec0000010000 */
[----:B------:R-:W-:Y:S05]  /*06f0*/  EXIT ;  /* 0x000000000000794d */ /* 0x000fea0003800000 */
.L_x_4:
[----:B------:R-:W-:-:S00]  /*0700*/  BRA `(.L_x_4) ;  /* 0xfffffffc00fc7947 */ /* 0x000fc0000383ffff */
[----:B------:R-:W-:-:S00]  /*0710*/  NOP ;  /* 0x0000000000007918 */ /* 0x000fc00000000000 */
        /* <DEDUP_REMOVED lines=14> */
.L_x_5:


//--------------------- .nv.global.init           --------------------------
	.section	.nv.global.init,"aw",@progbits
.nv.global.init:
	.type		$str$1,@object
	.size		$str$1,($str - $str$1)
$str$1:
        /*0000*/ 	.byte	0x25, 0x64, 0x20, 0x25, 0x64, 0x20, 0x25, 0x64, 0x20, 0x25, 0x64, 0x20, 0x25, 0x64, 0x20, 0x25
        /*0010*/ 	.byte	0x64, 0x0a, 0x00
	.type		$str,@object
	.size		$str,(.L_0 - $str)
$str:
        /*0013*/ 	.byte	0x58, 0x3d, 0x3d, 0x36, 0x34, 0x20, 0x26, 0x26, 0x20, 0x5a, 0x3d, 0x3d, 0x36, 0x34, 0x20, 0x3a
        /*0023*/ 	.byte	0x20, 0x25, 0x64, 0x20, 0x25, 0x64, 0x20, 0x25, 0x64, 0x20, 0x3d, 0x3e, 0x20, 0x25, 0x64, 0x20
        /*0033*/ 	.byte	0x25, 0x64, 0x20, 0x25, 0x64, 0x20, 0x3d, 0x3e, 0x20, 0x25, 0x64, 0x20, 0x25, 0x64, 0x20, 0x25
        /*0043*/ 	.byte	0x64, 0x0a, 0x00
.L_0:


//--------------------- .nv.shared.reserved.0     --------------------------
	.section	.nv.shared.reserved.0,"aw",@nobits
	.weak		__nv_reservedSMEM_offset_0_alias
	.size		__nv_reservedSMEM_offset_0_alias, 0, 64
	.other		__nv_reservedSMEM_offset_0_alias,@"STO_CUDA_RESERVED_SHARED STV_DEFAULT"
__nv_reservedSMEM_offset_0_alias:
	.zero		0
	.zero		64


//--------------------- .nv.constant0._Z21kernelLineSliceFields14cudaPitchedPtrS_P6float34dim3S2_S2_i --------------------------
	.section	.nv.constant0._Z21kernelLineSliceFields14cudaPitchedPtrS_P6float34dim3S2_S2_i,"a",@progbits
	.sectionflags	@""
	.align	4
.nv.constant0._Z21kernelLineSliceFields14cudaPitchedPtrS_P6float34dim3S2_S2_i:
	.zero		1008


//--------------------- SYMBOLS --------------------------

	.type		.nv.reservedSmem.offset0,@object
	.size		.nv.reservedSmem.offset0,0x4
	.type		vprintf,@function
